//
// Generated by NVIDIA NVVM Compiler
//
// Compiler Build ID: CL-36424714
// Cuda compilation tools, release 13.0, V13.0.88
// Based on NVVM 20.0.0
//

.version 9.0
.target sm_100
.address_size 64

	// .globl	_Z10vector_sumPdS_i
// _ZZ10vector_sumPdS_iE11partial_sum has been demoted

.visible .entry _Z10vector_sumPdS_i(
	.param .u64 .ptr .align 1 _Z10vector_sumPdS_i_param_0,
	.param .u64 .ptr .align 1 _Z10vector_sumPdS_i_param_1,
	.param .u32 _Z10vector_sumPdS_i_param_2
)
{
	.reg .pred 	%p<6>;
	.reg .b32 	%r<14>;
	.reg .b64 	%rd<9>;
	.reg .b64 	%fd<9>;
	// demoted variable
	.shared .align 8 .b8 _ZZ10vector_sumPdS_iE11partial_sum[4096];
	ld.param.u64 	%rd1, [_Z10vector_sumPdS_i_param_0];
	ld.param.u64 	%rd2, [_Z10vector_sumPdS_i_param_1];
	ld.param.u32 	%r8, [_Z10vector_sumPdS_i_param_2];
	mov.u32 	%r1, %ctaid.x;
	mov.u32 	%r13, %ntid.x;
	mov.u32 	%r3, %tid.x;
	mad.lo.s32 	%r4, %r1, %r13, %r3;
	setp.ge.s32 	%p1, %r4, %r8;
	mov.f64 	%fd8, 0d0000000000000000;
	@%p1 bra 	$L__BB0_2;
	cvta.to.global.u64 	%rd3, %rd1;
	mul.wide.s32 	%rd4, %r4, 8;
	add.s64 	%rd5, %rd3, %rd4;
	ld.global.f64 	%fd8, [%rd5];
$L__BB0_2:
	shl.b32 	%r9, %r3, 3;
	mov.u32 	%r10, _ZZ10vector_sumPdS_iE11partial_sum;
	add.s32 	%r5, %r10, %r9;
	st.shared.f64 	[%r5], %fd8;
	bar.sync 	0;
	setp.lt.u32 	%p2, %r13, 2;
	@%p2 bra 	$L__BB0_6;
$L__BB0_3:
	shr.u32 	%r7, %r13, 1;
	setp.ge.u32 	%p3, %r3, %r7;
	@%p3 bra 	$L__BB0_5;
	shl.b32 	%r11, %r7, 3;
	add.s32 	%r12, %r5, %r11;
	ld.shared.f64 	%fd4, [%r12];
	ld.shared.f64 	%fd5, [%r5];
	add.f64 	%fd6, %fd4, %fd5;
	st.shared.f64 	[%r5], %fd6;
$L__BB0_5:
	bar.sync 	0;
	setp.gt.u32 	%p4, %r13, 3;
	mov.u32 	%r13, %r7;
	@%p4 bra 	$L__BB0_3;
$L__BB0_6:
	setp.ne.s32 	%p5, %r3, 0;
	@%p5 bra 	$L__BB0_8;
	ld.shared.f64 	%fd7, [_ZZ10vector_sumPdS_iE11partial_sum];
	cvta.to.global.u64 	%rd6, %rd2;
	mul.wide.u32 	%rd7, %r1, 8;
	add.s64 	%rd8, %rd6, %rd7;
	st.global.f64 	[%rd8], %fd7;
$L__BB0_8:
	ret;

}
	// .globl	_Z17vector_sum_globalPdS_i
.visible .entry _Z17vector_sum_globalPdS_i(
	.param .u64 .ptr .align 1 _Z17vector_sum_globalPdS_i_param_0,
	.param .u64 .ptr .align 1 _Z17vector_sum_globalPdS_i_param_1,
	.param .u32 _Z17vector_sum_globalPdS_i_param_2
)
{
	.reg .pred 	%p<5>;
	.reg .b32 	%r<10>;
	.reg .b64 	%rd<13>;
	.reg .b64 	%fd<5>;

	ld.param.u64 	%rd4, [_Z17vector_sum_globalPdS_i_param_0];
	ld.param.u64 	%rd3, [_Z17vector_sum_globalPdS_i_param_1];
	cvta.to.global.u64 	%rd1, %rd4;
	mov.u32 	%r1, %ctaid.x;
	mov.u32 	%r9, %ntid.x;
	mul.lo.s32 	%r3, %r1, %r9;
	mov.u32 	%r4, %tid.x;
	bar.sync 	0;
	setp.lt.u32 	%p1, %r9, 2;
	@%p1 bra 	$L__BB1_5;
	add.s32 	%r7, %r3, %r4;
	mul.wide.s32 	%rd5, %r7, 8;
	add.s64 	%rd2, %rd1, %rd5;
$L__BB1_2:
	shr.u32 	%r6, %r9, 1;
	setp.ge.u32 	%p2, %r4, %r6;
	@%p2 bra 	$L__BB1_4;
	shl.b32 	%r8, %r6, 3;
	cvt.u64.u32 	%rd6, %r8;
	add.s64 	%rd7, %rd2, %rd6;
	ld.global.f64 	%fd1, [%rd7];
	ld.global.f64 	%fd2, [%rd2];
	add.f64 	%fd3, %fd1, %fd2;
	st.global.f64 	[%rd2], %fd3;
$L__BB1_4:
	bar.sync 	0;
	setp.gt.u32 	%p3, %r9, 3;
	mov.u32 	%r9, %r6;
	@%p3 bra 	$L__BB1_2;
$L__BB1_5:
	setp.ne.s32 	%p4, %r4, 0;
	@%p4 bra 	$L__BB1_7;
	mul.wide.u32 	%rd8, %r3, 8;
	add.s64 	%rd9, %rd1, %rd8;
	ld.global.f64 	%fd4, [%rd9];
	cvta.to.global.u64 	%rd10, %rd3;
	mul.wide.u32 	%rd11, %r1, 8;
	add.s64 	%rd12, %rd10, %rd11;
	st.global.f64 	[%rd12], %fd4;
$L__BB1_7:
	ret;

}


// ===== COMPILED SASS (sm_100) =====

	.target	sm_100

	.elftype	@"ET_EXEC"


//--------------------- .note.nv.tkinfo           --------------------------
	.section	.note.nv.tkinfo,"",@"SHT_NOTE"
	.sectionflags	@"SHF_NOTE_NV_TKINFO"
	.tkinfo
        /*0018*/ 	.word	0x00000002
        /*0030*/ 	.string	""
        /*0030*/ 	.string	"ptxas"
        /*0030*/ 	.string	"Cuda compilation tools, release 13.0, V13.0.88"
        /*0030*/ 	.string	"Build cuda_13.0.r13.0/compiler.36424714_0"
        /*0030*/ 	.string	"-arch sm_100 -m 64 "



//--------------------- .note.nv.cuinfo           --------------------------
	.section	.note.nv.cuinfo,"",@"SHT_NOTE"
	.sectionflags	@"SHF_NOTE_NV_CUINFO"
        /*0018*/ 	.short	0x0002
        /*001a*/ 	.short	0x0064
        /*001c*/ 	.short	0x0082
	.zero		2


//--------------------- .nv.info                  --------------------------
	.section	.nv.info,"",@"SHT_CUDA_INFO"
	.align	4


	//----- nvinfo : EIATTR_REGCOUNT
	.align		4
        /*0000*/ 	.byte	0x04, 0x2f
        /*0002*/ 	.short	(.L_1 - .L_0)
	.align		4
.L_0:
        /*0004*/ 	.word	index@(_Z10vector_sumPdS_i)
        /*0008*/ 	.word	0x0000000d


	//----- nvinfo : EIATTR_FRAME_SIZE
	.align		4
.L_1:
        /*000c*/ 	.byte	0x04, 0x11
        /*000e*/ 	.short	(.L_3 - .L_2)
	.align		4
.L_2:
        /*0010*/ 	.word	index@(_Z10vector_sumPdS_i)
        /*0014*/ 	.word	0x00000000


	//----- nvinfo : EIATTR_REGCOUNT
	.align		4
.L_3:
        /*0018*/ 	.byte	0x04, 0x2f
        /*001a*/ 	.short	(.L_5 - .L_4)
	.align		4
.L_4:
        /*001c*/ 	.word	index@(_Z17vector_sum_globalPdS_i)
        /*0020*/ 	.word	0x00000012


	//----- nvinfo : EIATTR_FRAME_SIZE
	.align		4
.L_5:
        /*0024*/ 	.byte	0x04, 0x11
        /*0026*/ 	.short	(.L_7 - .L_6)
	.align		4
.L_6:
        /*0028*/ 	.word	index@(_Z17vector_sum_globalPdS_i)
        /*002c*/ 	.word	0x00000000


	//----- nvinfo : EIATTR_MIN_STACK_SIZE
	.align		4
.L_7:
        /*0030*/ 	.byte	0x04, 0x12
        /*0032*/ 	.short	(.L_9 - .L_8)
	.align		4
.L_8:
        /*0034*/ 	.word	index@(_Z17vector_sum_globalPdS_i)
        /*0038*/ 	.word	0x00000000


	//----- nvinfo : EIATTR_MIN_STACK_SIZE
	.align		4
.L_9:
        /*003c*/ 	.byte	0x04, 0x12
        /*003e*/ 	.short	(.L_11 - .L_10)
	.align		4
.L_10:
        /*0040*/ 	.word	index@(_Z10vector_sumPdS_i)
        /*0044*/ 	.word	0x00000000
.L_11:


//--------------------- .nv.compat                --------------------------
	.section	.nv.compat,"",@"SHT_CUDA_COMPAT_INFO"
	.align	4
        /*0000*/ 	.byte	0x02, 0x09, 0x00, 0x00, 0x02, 0x02, 0x01, 0x00, 0x02, 0x05, 0x05, 0x00, 0x03, 0x07, 0x01, 0x01
        /*0010*/ 	.byte	0x02, 0x03, 0x00, 0x00, 0x02, 0x06, 0x01, 0x00, 0x04, 0x0b, 0x08, 0x00, 0x01, 0x00, 0x00, 0x00
        /*0020*/ 	.byte	0x00, 0x00, 0x00, 0x00


//--------------------- .nv.info._Z17vector_sum_globalPdS_i --------------------------
	.section	.nv.info._Z17vector_sum_globalPdS_i,"",@"SHT_CUDA_INFO"
	.sectionflags	@""
	.align	4


	//----- nvinfo : EIATTR_CUDA_API_VERSION
	.align		4
        /*0000*/ 	.byte	0x04, 0x37
        /*0002*/ 	.short	(.L_13 - .L_12)
.L_12:
        /*0004*/ 	.word	0x00000082


	//----- nvinfo : EIATTR_KPARAM_INFO
	.align		4
.L_13:
        /*0008*/ 	.byte	0x04, 0x17
        /*000a*/ 	.short	(.L_15 - .L_14)
.L_14:
        /*000c*/ 	.word	0x00000000
        /*0010*/ 	.short	0x0002
        /*0012*/ 	.short	0x0010
        /*0014*/ 	.byte	0x00, 0xf0, 0x11, 0x00


	//----- nvinfo : EIATTR_KPARAM_INFO
	.align		4
.L_15:
        /*0018*/ 	.byte	0x04, 0x17
        /*001a*/ 	.short	(.L_17 - .L_16)
.L_16:
        /*001c*/ 	.word	0x00000000
        /*0020*/ 	.short	0x0001
        /*0022*/ 	.short	0x0008
        /*0024*/ 	.byte	0x00, 0xf5, 0x21, 0x00


	//----- nvinfo : EIATTR_KPARAM_INFO
	.align		4
.L_17:
        /*0028*/ 	.byte	0x04, 0x17
        /*002a*/ 	.short	(.L_19 - .L_18)
.L_18:
        /*002c*/ 	.word	0x00000000
        /*0030*/ 	.short	0x0000
        /*0032*/ 	.short	0x0000
        /*0034*/ 	.byte	0x00, 0xf5, 0x21, 0x00


	//----- nvinfo : EIATTR_SPARSE_MMA_MASK
	.align		4
.L_19:
        /*0038*/ 	.byte	0x03, 0x50
        /*003a*/ 	.short	0x0000


	//----- nvinfo : EIATTR_MAXREG_COUNT
	.align		4
        /*003c*/ 	.byte	0x03, 0x1b
        /*003e*/ 	.short	0x00ff


	//----- nvinfo : EIATTR_NUM_BARRIERS
	.align		4
        /*0040*/ 	.byte	0x02, 0x4c
        /*0042*/ 	.byte	0x01
	.zero		1


	//----- nvinfo : EIATTR_MERCURY_ISA_VERSION
	.align		4
        /*0044*/ 	.byte	0x03, 0x5f
        /*0046*/ 	.short	0x0101


	//----- nvinfo : EIATTR_VRC_CTA_INIT_COUNT
	.align		4
        /*0048*/ 	.byte	0x02, 0x4a
	.zero		1
	.zero		1


	//----- nvinfo : EIATTR_EXIT_INSTR_OFFSETS
	.align		4
        /*004c*/ 	.byte	0x04, 0x1c
        /*004e*/ 	.short	(.L_21 - .L_20)


	//   ....[0]....
.L_20:
        /*0050*/ 	.word	0x000001c0


	//   ....[1]....
        /*0054*/ 	.word	0x00000230


	//----- nvinfo : EIATTR_CRS_STACK_SIZE
	.align		4
.L_21:
        /*0058*/ 	.byte	0x04, 0x1e
        /*005a*/ 	.short	(.L_23 - .L_22)
.L_22:
        /*005c*/ 	.word	0x00000000


	//----- nvinfo : EIATTR_CBANK_PARAM_SIZE
	.align		4
.L_23:
        /*0060*/ 	.byte	0x03, 0x19
        /*0062*/ 	.short	0x0014


	//----- nvinfo : EIATTR_PARAM_CBANK
	.align		4
        /*0064*/ 	.byte	0x04, 0x0a
        /*0066*/ 	.short	(.L_25 - .L_24)
	.align		4
.L_24:
        /*0068*/ 	.word	index@(.nv.constant0._Z17vector_sum_globalPdS_i)
        /*006c*/ 	.short	0x0380
        /*006e*/ 	.short	0x0014


	//----- nvinfo : EIATTR_SW_WAR
	.align		4
.L_25:
        /*0070*/ 	.byte	0x04, 0x36
        /*0072*/ 	.short	(.L_27 - .L_26)
.L_26:
        /*0074*/ 	.word	0x00000008
.L_27:


//--------------------- .nv.info._Z10vector_sumPdS_i --------------------------
	.section	.nv.info._Z10vector_sumPdS_i,"",@"SHT_CUDA_INFO"
	.sectionflags	@""
	.align	4


	//----- nvinfo : EIATTR_CUDA_API_VERSION
	.align		4
        /*0000*/ 	.byte	0x04, 0x37
        /*0002*/ 	.short	(.L_29 - .L_28)
.L_28:
        /*0004*/ 	.word	0x00000082


	//----- nvinfo : EIATTR_KPARAM_INFO
	.align		4
.L_29:
        /*0008*/ 	.byte	0x04, 0x17
        /*000a*/ 	.short	(.L_31 - .L_30)
.L_30:
        /*000c*/ 	.word	0x00000000
        /*0010*/ 	.short	0x0002
        /*0012*/ 	.short	0x0010
        /*0014*/ 	.byte	0x00, 0xf0, 0x11, 0x00


	//----- nvinfo : EIATTR_KPARAM_INFO
	.align		4
.L_31:
        /*0018*/ 	.byte	0x04, 0x17
        /*001a*/ 	.short	(.L_33 - .L_32)
.L_32:
        /*001c*/ 	.word	0x00000000
        /*0020*/ 	.short	0x0001
        /*0022*/ 	.short	0x0008
        /*0024*/ 	.byte	0x00, 0xf5, 0x21, 0x00


	//----- nvinfo : EIATTR_KPARAM_INFO
	.align		4
.L_33:
        /*0028*/ 	.byte	0x04, 0x17
        /*002a*/ 	.short	(.L_35 - .L_34)
.L_34:
        /*002c*/ 	.word	0x00000000
        /*0030*/ 	.short	0x0000
        /*0032*/ 	.short	0x0000
        /*0034*/ 	.byte	0x00, 0xf5, 0x21, 0x00


	//----- nvinfo : EIATTR_SPARSE_MMA_MASK
	.align		4
.L_35:
        /*0038*/ 	.byte	0x03, 0x50
        /*003a*/ 	.short	0x0000


	//----- nvinfo : EIATTR_MAXREG_COUNT
	.align		4
        /*003c*/ 	.byte	0x03, 0x1b
        /*003e*/ 	.short	0x00ff


	//----- nvinfo : EIATTR_NUM_BARRIERS
	.align		4
        /*0040*/ 	.byte	0x02, 0x4c
        /*0042*/ 	.byte	0x01
	.zero		1


	//----- nvinfo : EIATTR_MERCURY_ISA_VERSION
	.align		4
        /*0044*/ 	.byte	0x03, 0x5f
        /*0046*/ 	.short	0x0101


	//----- nvinfo : EIATTR_VRC_CTA_INIT_COUNT
	.align		4
        /*0048*/ 	.byte	0x02, 0x4a
	.zero		1
	.zero		1


	//----- nvinfo : EIATTR_EXIT_INSTR_OFFSETS
	.align		4
        /*004c*/ 	.byte	0x04, 0x1c
        /*004e*/ 	.short	(.L_37 - .L_36)


	//   ....[0]....
.L_36:
        /*0050*/ 	.word	0x00000210


	//   ....[1]....
        /*0054*/ 	.word	0x00000290


	//----- nvinfo : EIATTR_CBANK_PARAM_SIZE
	.align		4
.L_37:
        /*0058*/ 	.byte	0x03, 0x19
        /*005a*/ 	.short	0x0014


	//----- nvinfo : EIATTR_PARAM_CBANK
	.align		4
        /*005c*/ 	.byte	0x04, 0x0a
        /*005e*/ 	.short	(.L_39 - .L_38)
	.align		4
.L_38:
        /*0060*/ 	.word	index@(.nv.constant0._Z10vector_sumPdS_i)
        /*0064*/ 	.short	0x0380
        /*0066*/ 	.short	0x0014


	//----- nvinfo : EIATTR_SW_WAR
	.align		4
.L_39:
        /*0068*/ 	.byte	0x04, 0x36
        /*006a*/ 	.short	(.L_41 - .L_40)
.L_40:
        /*006c*/ 	.word	0x00000008
.L_41:


//--------------------- .nv.callgraph             --------------------------
	.section	.nv.callgraph,"",@"SHT_CUDA_CALLGRAPH"
	.align	4
	.sectionentsize	8
	.align		4
        /*0000*/ 	.word	0x00000000
	.align		4
        /*0004*/ 	.word	0xffffffff
	.align		4
        /*0008*/ 	.word	0x00000000
	.align		4
        /*000c*/ 	.word	0xfffffffe
	.align		4
        /*0010*/ 	.word	0x00000000
	.align		4
        /*0014*/ 	.word	0xfffffffd
	.align		4
        /*0018*/ 	.word	0x00000000
	.align		4
        /*001c*/ 	.word	0xfffffffc


//--------------------- .text._Z17vector_sum_globalPdS_i --------------------------
	.section	.text._Z17vector_sum_globalPdS_i,"ax",@progbits
	.align	128
        .global         _Z17vector_sum_globalPdS_i
        .type           _Z17vector_sum_globalPdS_i,@function
        .size           _Z17vector_sum_globalPdS_i,(.L_x_8 - _Z17vector_sum_globalPdS_i)
        .other          _Z17vector_sum_globalPdS_i,@"STO_CUDA_ENTRY STV_DEFAULT"
_Z17vector_sum_globalPdS_i:
.text._Z17vector_sum_globalPdS_i:
[----:B------:R-:W-:Y:S08]  /*0000*/  LDC R1, c[0x0][0x37c] ;  /* 0x0000df00ff017b82 */ /* 0x000ff00000000800 */
[----:B------:R-:W0:Y:S01]  /*0010*/  LDC R0, c[0x0][0x360] ;  /* 0x0000d800ff007b82 */ /* 0x000e220000000800 */
[----:B------:R-:W1:Y:S01]  /*0020*/  S2R R13, SR_CTAID.X ;  /* 0x00000000000d7919 */ /* 0x000e620000002500 */
[----:B------:R-:W2:Y:S01]  /*0030*/  LDCU.64 UR4, c[0x0][0x358] ;  /* 0x00006b00ff0477ac */ /* 0x000ea20008000a00 */
[----:B------:R-:W3:Y:S05]  /*0040*/  S2R R10, SR_TID.X ;  /* 0x00000000000a7919 */ /* 0x000eea0000002100 */
[----:B------:R-:W-:Y:S01]  /*0050*/  BAR.SYNC.DEFER_BLOCKING 0x0 ;  /* 0x0000000000007b1d */ /* 0x000fe20000010000 */
[----:B0-----:R-:W-:Y:S01]  /*0060*/  ISETP.GE.U32.AND P0, PT, R0, 0x2, PT ;  /* 0x000000020000780c */ /* 0x001fe20003f06070 */
[----:B-1----:R-:W-:-:S12]  /*0070*/  IMAD R11, R13, R0, RZ ;  /* 0x000000000d0b7224 */ /* 0x002fd800078e02ff */
[----:B--23--:R-:W-:Y:S05]  /*0080*/  @!P0 BRA `(.L_x_0) ;  /* 0x0000000000488947 */ /* 0x00cfea0003800000 */
[----:B------:R-:W0:Y:S01]  /*0090*/  LDC.64 R2, c[0x0][0x380] ;  /* 0x0000e000ff027b82 */ /* 0x000e220000000a00 */
[----:B------:R-:W-:-:S04]  /*00a0*/  IMAD.IADD R5, R11, 0x1, R10 ;  /* 0x000000010b057824 */ /* 0x000fc800078e020a */
[----:B0-----:R-:W-:-:S07]  /*00b0*/  IMAD.WIDE R2, R5, 0x8, R2 ;  /* 0x0000000805027825 */ /* 0x001fce00078e0202 */
.L_x_3:
[----:B------:R-:W-:Y:S01]  /*00c0*/  SHF.R.U32.HI R15, RZ, 0x1, R0 ;  /* 0x00000001ff0f7819 */ /* 0x000fe20000011600 */
[----:B------:R-:W-:Y:S03]  /*00d0*/  BSSY.RECONVERGENT B0, `(.L_x_1) ;  /* 0x0000009000007945 */ /* 0x000fe60003800200 */
[----:B------:R-:W-:-:S13]  /*00e0*/  ISETP.GE.U32.AND P0, PT, R10, R15, PT ;  /* 0x0000000f0a00720c */ /* 0x000fda0003f06070 */
[----:B0-----:R-:W-:Y:S05]  /*00f0*/  @P0 BRA `(.L_x_2) ;  /* 0x0000000000180947 */ /* 0x001fea0003800000 */
[----:B------:R-:W-:Y:S01]  /*0100*/  LEA R8, P0, R15, R2, 0x3 ;  /* 0x000000020f087211 */ /* 0x000fe200078018ff */
[----:B------:R-:W2:Y:S03]  /*0110*/  LDG.E.64 R6, desc[UR4][R2.64] ;  /* 0x0000000402067981 */ /* 0x000ea6000c1e1b00 */
[----:B------:R-:W-:-:S05]  /*0120*/  IADD3.X R9, PT, PT, RZ, R3, RZ, P0, !PT ;  /* 0x00000003ff097210 */ /* 0x000fca00007fe4ff */
[----:B------:R-:W2:Y:S02]  /*0130*/  LDG.E.64 R4, desc[UR4][R8.64] ;  /* 0x0000000408047981 */ /* 0x000ea4000c1e1b00 */
[----:B--2---:R-:W-:-:S07]  /*0140*/  DADD R4, R4, R6 ;  /* 0x0000000004047229 */ /* 0x004fce0000000006 */
[----:B------:R0:W-:Y:S04]  /*0150*/  STG.E.64 desc[UR4][R2.64], R4 ;  /* 0x0000000402007986 */ /* 0x0001e8000c101b04 */
.L_x_2:
[----:B------:R-:W-:Y:S05]  /*0160*/  BSYNC.RECONVERGENT B0 ;  /* 0x0000000000007941 */ /* 0x000fea0003800200 */
.L_x_1:
[----:B------:R-:W-:Y:S01]  /*0170*/  BAR.SYNC.DEFER_BLOCKING 0x0 ;  /* 0x0000000000007b1d */ /* 0x000fe20000010000 */
[----:B------:R-:W-:Y:S01]  /*0180*/  ISETP.GT.U32.AND P0, PT, R0, 0x3, PT ;  /* 0x000000030000780c */ /* 0x000fe20003f04070 */
[----:B------:R-:W-:-:S12]  /*0190*/  IMAD.MOV.U32 R0, RZ, RZ, R15 ;  /* 0x000000ffff007224 */ /* 0x000fd800078e000f */
[----:B------:R-:W-:Y:S05]  /*01a0*/  @P0 BRA `(.L_x_3) ;  /* 0xfffffffc00c40947 */ /* 0x000fea000383ffff */
.L_x_0:
[----:B------:R-:W-:-:S13]  /*01b0*/  ISETP.NE.AND P0, PT, R10, RZ, PT ;  /* 0x000000ff0a00720c */ /* 0x000fda0003f05270 */
[----:B------:R-:W-:Y:S05]  /*01c0*/  @P0 EXIT ;  /* 0x000000000000094d */ /* 0x000fea0003800000 */
[----:B0-----:R-:W0:Y:S08]  /*01d0*/  LDC.64 R2, c[0x0][0x380] ;  /* 0x0000e000ff027b82 */ /* 0x001e300000000a00 */
[----:B------:R-:W1:Y:S01]  /*01e0*/  LDC.64 R4, c[0x0][0x388] ;  /* 0x0000e200ff047b82 */ /* 0x000e620000000a00 */
[----:B0-----:R-:W-:-:S06]  /*01f0*/  IMAD.WIDE.U32 R2, R11, 0x8, R2 ;  /* 0x000000080b027825 */ /* 0x001fcc00078e0002 */
[----:B------:R-:W2:Y:S01]  /*0200*/  LDG.E.64 R2, desc[UR4][R2.64] ;  /* 0x0000000402027981 */ /* 0x000ea2000c1e1b00 */
[----:B-1----:R-:W-:-:S05]  /*0210*/  IMAD.WIDE.U32 R4, R13, 0x8, R4 ;  /* 0x000000080d047825 */ /* 0x002fca00078e0004 */
[----:B--2---:R-:W-:Y:S01]  /*0220*/  STG.E.64 desc[UR4][R4.64], R2 ;  /* 0x0000000204007986 */ /* 0x004fe2000c101b04 */
[----:B------:R-:W-:Y:S05]  /*0230*/  EXIT ;  /* 0x000000000000794d */ /* 0x000fea0003800000 */
.L_x_4:
[----:B------:R-:W-:-:S00]  /*0240*/  BRA `(.L_x_4) ;  /* 0xfffffffc00fc7947 */ /* 0x000fc0000383ffff */
[----:B------:R-:W-:-:S00]  /*0250*/  NOP ;  /* 0x0000000000007918 */ /* 0x000fc00000000000 */
        /* <DEDUP_REMOVED lines=10> */
.L_x_8:


//--------------------- .text._Z10vector_sumPdS_i --------------------------
	.section	.text._Z10vector_sumPdS_i,"ax",@progbits
	.align	128
        .global         _Z10vector_sumPdS_i
        .type           _Z10vector_sumPdS_i,@function
        .size           _Z10vector_sumPdS_i,(.L_x_9 - _Z10vector_sumPdS_i)
        .other          _Z10vector_sumPdS_i,@"STO_CUDA_ENTRY STV_DEFAULT"
_Z10vector_sumPdS_i:
.text._Z10vector_sumPdS_i:
[----:B------:R-:W-:Y:S01]  /*0000*/  LDC R1, c[0x0][0x37c] ;  /* 0x0000df00ff017b82 */ /* 0x000fe20000000800 */
[----:B------:R-:W0:Y:S01]  /*0010*/  S2R R9, SR_CTAID.X ;  /* 0x0000000000097919 */ /* 0x000e220000002500 */
[----:B------:R-:W0:Y:S01]  /*0020*/  LDCU UR8, c[0x0][0x360] ;  /* 0x00006c00ff0877ac */ /* 0x000e220008000800 */
[----:B------:R-:W-:Y:S01]  /*0030*/  CS2R R2, SRZ ;  /* 0x0000000000027805 */ /* 0x000fe2000001ff00 */
[----:B------:R-:W0:Y:S01]  /*0040*/  S2R R8, SR_TID.X ;  /* 0x0000000000087919 */ /* 0x000e220000002100 */
[----:B------:R-:W1:Y:S01]  /*0050*/  LDCU UR4, c[0x0][0x390] ;  /* 0x00007200ff0477ac */ /* 0x000e620008000800 */
[----:B------:R-:W2:Y:S01]  /*0060*/  LDCU.64 UR6, c[0x0][0x358] ;  /* 0x00006b00ff0677ac */ /* 0x000ea20008000a00 */
[----:B0-----:R-:W-:-:S05]  /*0070*/  IMAD R7, R9, UR8, R8 ;  /* 0x0000000809077c24 */ /* 0x001fca000f8e0208 */
[----:B-1----:R-:W-:-:S13]  /*0080*/  ISETP.GE.AND P0, PT, R7, UR4, PT ;  /* 0x0000000407007c0c */ /* 0x002fda000bf06270 */
[----:B------:R-:W0:Y:S02]  /*0090*/  @!P0 LDC.64 R4, c[0x0][0x380] ;  /* 0x0000e000ff048b82 */ /* 0x000e240000000a00 */
[----:B0-----:R-:W-:-:S05]  /*00a0*/  @!P0 IMAD.WIDE R4, R7, 0x8, R4 ;  /* 0x0000000807048825 */ /* 0x001fca00078e0204 */
[----:B--2---:R-:W2:Y:S01]  /*00b0*/  @!P0 LDG.E.64 R2, desc[UR6][R4.64] ;  /* 0x0000000604028981 */ /* 0x004ea2000c1e1b00 */
[----:B------:R-:W0:Y:S01]  /*00c0*/  S2UR UR5, SR_CgaCtaId ;  /* 0x00000000000579c3 */ /* 0x000e220000008800 */
[----:B------:R-:W-:Y:S01]  /*00d0*/  IMAD.U32 R0, RZ, RZ, UR8 ;  /* 0x00000008ff007e24 */ /* 0x000fe2000f8e00ff */
[----:B------:R-:W-:Y:S01]  /*00e0*/  UMOV UR4, 0x400 ;  /* 0x0000040000047882 */ /* 0x000fe20000000000 */
[----:B------:R-:W-:-:S03]  /*00f0*/  ISETP.NE.AND P0, PT, R8, RZ, PT ;  /* 0x000000ff0800720c */ /* 0x000fc60003f05270 */
[----:B------:R-:W-:Y:S01]  /*0100*/  ISETP.GE.U32.AND P1, PT, R0, 0x2, PT ;  /* 0x000000020000780c */ /* 0x000fe20003f26070 */
[----:B0-----:R-:W-:-:S06]  /*0110*/  ULEA UR4, UR5, UR4, 0x18 ;  /* 0x0000000405047291 */ /* 0x001fcc000f8ec0ff */
[----:B------:R-:W-:-:S05]  /*0120*/  LEA R7, R8, UR4, 0x3 ;  /* 0x0000000408077c11 */ /* 0x000fca000f8e18ff */
[----:B--2---:R0:W-:Y:S01]  /*0130*/  STS.64 [R7], R2 ;  /* 0x0000000207007388 */ /* 0x0041e20000000a00 */
[----:B------:R-:W-:Y:S06]  /*0140*/  BAR.SYNC.DEFER_BLOCKING 0x0 ;  /* 0x0000000000007b1d */ /* 0x000fec0000010000 */
[----:B------:R-:W-:Y:S05]  /*0150*/  @!P1 BRA `(.L_x_5) ;  /* 0x00000000002c9947 */ /* 0x000fea0003800000 */
.L_x_6:
[----:B------:R-:W-:-:S04]  /*0160*/  SHF.R.U32.HI R10, RZ, 0x1, R0 ;  /* 0x00000001ff0a7819 */ /* 0x000fc80000011600 */
[----:B------:R-:W-:-:S13]  /*0170*/  ISETP.GE.U32.AND P1, PT, R8, R10, PT ;  /* 0x0000000a0800720c */ /* 0x000fda0003f26070 */
[----:B------:R-:W-:Y:S01]  /*0180*/  @!P1 IMAD R6, R10, 0x8, R7 ;  /* 0x000000080a069824 */ /* 0x000fe200078e0207 */
[----:B------:R-:W-:Y:S04]  /*0190*/  @!P1 LDS.64 R4, [R7] ;  /* 0x0000000007049984 */ /* 0x000fe80000000a00 */
[----:B0-----:R-:W0:Y:S02]  /*01a0*/  @!P1 LDS.64 R2, [R6] ;  /* 0x0000000006029984 */ /* 0x001e240000000a00 */
[----:B0-----:R-:W-:-:S07]  /*01b0*/  @!P1 DADD R2, R2, R4 ;  /* 0x0000000002029229 */ /* 0x001fce0000000004 */
[----:B------:R1:W-:Y:S01]  /*01c0*/  @!P1 STS.64 [R7], R2 ;  /* 0x0000000207009388 */ /* 0x0003e20000000a00 */
[----:B------:R-:W-:Y:S01]  /*01d0*/  BAR.SYNC.DEFER_BLOCKING 0x0 ;  /* 0x0000000000007b1d */ /* 0x000fe20000010000 */
[----:B------:R-:W-:Y:S01]  /*01e0*/  ISETP.GT.U32.AND P1, PT, R0, 0x3, PT ;  /* 0x000000030000780c */ /* 0x000fe20003f24070 */
[----:B------:R-:W-:-:S12]  /*01f0*/  IMAD.MOV.U32 R0, RZ, RZ, R10 ;  /* 0x000000ffff007224 */ /* 0x000fd800078e000a */
[----:B-1----:R-:W-:Y:S05]  /*0200*/  @P1 BRA `(.L_x_6) ;  /* 0xfffffffc00d41947 */ /* 0x002fea000383ffff */
.L_x_5:
[----:B------:R-:W-:Y:S05]  /*0210*/  @P0 EXIT ;  /* 0x000000000000094d */ /* 0x000fea0003800000 */
[----:B------:R-:W1:Y:S01]  /*0220*/  S2UR UR5, SR_CgaCtaId ;  /* 0x00000000000579c3 */ /* 0x000e620000008800 */
[----:B------:R-:W-:-:S07]  /*0230*/  UMOV UR4, 0x400 ;  /* 0x0000040000047882 */ /* 0x000fce0000000000 */
[----:B------:R-:W2:Y:S01]  /*0240*/  LDC.64 R4, c[0x0][0x388] ;  /* 0x0000e200ff047b82 */ /* 0x000ea20000000a00 */
[----:B-1----:R-:W-:Y:S01]  /*0250*/  ULEA UR4, UR5, UR4, 0x18 ;  /* 0x0000000405047291 */ /* 0x002fe2000f8ec0ff */
[----:B--2---:R-:W-:-:S08]  /*0260*/  IMAD.WIDE.U32 R4, R9, 0x8, R4 ;  /* 0x0000000809047825 */ /* 0x004fd000078e0004 */
[----:B0-----:R-:W0:Y:S04]  /*0270*/  LDS.64 R2, [UR4] ;  /* 0x00000004ff027984 */ /* 0x001e280008000a00 */
[----:B0-----:R-:W-:Y:S01]  /*0280*/  STG.E.64 desc[UR6][R4.64], R2 ;  /* 0x0000000204007986 */ /* 0x001fe2000c101b06 */
[----:B------:R-:W-:Y:S05]  /*0290*/  EXIT ;  /* 0x000000000000794d */ /* 0x000fea0003800000 */
.L_x_7:
        /* <DEDUP_REMOVED lines=14> */
.L_x_9:


//--------------------- .nv.shared.reserved.0     --------------------------
	.section	.nv.shared.reserved.0,"aw",@nobits
	.weak		__nv_reservedSMEM_offset_0_alias
	.size		__nv_reservedSMEM_offset_0_alias, 0, 64
	.other		__nv_reservedSMEM_offset_0_alias,@"STO_CUDA_RESERVED_SHARED STV_DEFAULT"
__nv_reservedSMEM_offset_0_alias:
	.zero		0
	.zero		64


//--------------------- .nv.shared._Z10vector_sumPdS_i --------------------------
	.section	.nv.shared._Z10vector_sumPdS_i,"aw",@nobits
	.sectionflags	@""
	.align	8
.nv.shared._Z10vector_sumPdS_i:
	.zero		5120


//--------------------- .nv.constant0._Z17vector_sum_globalPdS_i --------------------------
	.section	.nv.constant0._Z17vector_sum_globalPdS_i,"a",@progbits
	.sectionflags	@""
	.align	4
.nv.constant0._Z17vector_sum_globalPdS_i:
	.zero		916


//--------------------- .nv.constant0._Z10vector_sumPdS_i --------------------------
	.section	.nv.constant0._Z10vector_sumPdS_i,"a",@progbits
	.sectionflags	@""
	.align	4
.nv.constant0._Z10vector_sumPdS_i:
	.zero		916


//--------------------- SYMBOLS --------------------------

	.type		.nv.reservedSmem.offset0,@object
	.size		.nv.reservedSmem.offset0,0x4
	.type		.nv.reservedSmem.cap,@object
	.size		.nv.reservedSmem.cap,0x4
